//
// Generated by NVIDIA NVVM Compiler
//
// Compiler Build ID: CL-36424714
// Cuda compilation tools, release 13.0, V13.0.88
// Based on NVVM 20.0.0
//

.version 9.0
.target sm_100
.address_size 64

	// .globl	_Z9reductionPfS_j
// _ZZ9reductionPfS_jE10partialsum has been demoted

.visible .entry _Z9reductionPfS_j(
	.param .u64 .ptr .align 1 _Z9reductionPfS_j_param_0,
	.param .u64 .ptr .align 1 _Z9reductionPfS_j_param_1,
	.param .u32 _Z9reductionPfS_j_param_2
)
{
	.reg .pred 	%p<5>;
	.reg .b32 	%r<28>;
	.reg .b32 	%f<7>;
	.reg .b64 	%rd<11>;
	// demoted variable
	.shared .align 4 .b8 _ZZ9reductionPfS_jE10partialsum[4096];
	ld.param.u64 	%rd2, [_Z9reductionPfS_j_param_0];
	ld.param.u64 	%rd3, [_Z9reductionPfS_j_param_1];
	ld.param.u32 	%r10, [_Z9reductionPfS_j_param_2];
	cvta.to.global.u64 	%rd1, %rd3;
	mov.u32 	%r1, %tid.x;
	mov.u32 	%r2, %ctaid.x;
	mov.u32 	%r3, %ntid.x;
	mul.lo.s32 	%r11, %r3, %r2;
	shl.b32 	%r12, %r11, 1;
	add.s32 	%r4, %r12, %r1;
	setp.ge.u32 	%p1, %r4, %r10;
	shl.b32 	%r13, %r1, 2;
	mov.u32 	%r14, _ZZ9reductionPfS_jE10partialsum;
	add.s32 	%r5, %r14, %r13;
	@%p1 bra 	$L__BB0_2;
	mul.wide.u32 	%rd4, %r4, 4;
	add.s64 	%rd5, %rd1, %rd4;
	ld.global.f32 	%f1, [%rd5];
	st.shared.f32 	[%r5], %f1;
	bra.uni 	$L__BB0_3;
$L__BB0_2:
	mov.b32 	%r15, 0;
	st.shared.u32 	[%r5], %r15;
$L__BB0_3:
	add.s32 	%r6, %r4, %r3;
	setp.ge.u32 	%p2, %r6, %r10;
	@%p2 bra 	$L__BB0_5;
	mul.wide.u32 	%rd6, %r6, 4;
	add.s64 	%rd7, %rd1, %rd6;
	ld.global.f32 	%f2, [%rd7];
	shl.b32 	%r19, %r3, 2;
	add.s32 	%r20, %r5, %r19;
	st.shared.f32 	[%r20], %f2;
	bra.uni 	$L__BB0_6;
$L__BB0_5:
	shl.b32 	%r16, %r3, 2;
	add.s32 	%r17, %r5, %r16;
	mov.b32 	%r18, 0;
	st.shared.u32 	[%r17], %r18;
$L__BB0_6:
	add.s32 	%r7, %r5, %r13;
	mov.b32 	%r27, 1;
$L__BB0_7:
	bar.sync 	0;
	add.s32 	%r23, %r27, -1;
	and.b32  	%r24, %r23, %r1;
	setp.ne.s32 	%p3, %r24, 0;
	@%p3 bra 	$L__BB0_9;
	shl.b32 	%r25, %r27, 2;
	add.s32 	%r26, %r7, %r25;
	ld.shared.f32 	%f3, [%r26];
	ld.shared.f32 	%f4, [%r7];
	add.f32 	%f5, %f3, %f4;
	st.shared.f32 	[%r7], %f5;
$L__BB0_9:
	bar.sync 	0;
	shl.b32 	%r27, %r27, 1;
	setp.le.u32 	%p4, %r27, %r3;
	@%p4 bra 	$L__BB0_7;
	cvta.to.global.u64 	%rd8, %rd2;
	ld.shared.f32 	%f6, [_ZZ9reductionPfS_jE10partialsum];
	mul.wide.u32 	%rd9, %r2, 4;
	add.s64 	%rd10, %rd8, %rd9;
	st.global.f32 	[%rd10], %f6;
	ret;

}


// ===== COMPILED SASS (sm_100) =====

	.target	sm_100

	.elftype	@"ET_EXEC"


//--------------------- .note.nv.tkinfo           --------------------------
	.section	.note.nv.tkinfo,"",@"SHT_NOTE"
	.sectionflags	@"SHF_NOTE_NV_TKINFO"
	.tkinfo
        /*0018*/ 	.word	0x00000002
        /*0030*/ 	.string	""
        /*0030*/ 	.string	"ptxas"
        /*0030*/ 	.string	"Cuda compilation tools, release 13.0, V13.0.88"
        /*0030*/ 	.string	"Build cuda_13.0.r13.0/compiler.36424714_0"
        /*0030*/ 	.string	"-arch sm_100 -m 64 "



//--------------------- .note.nv.cuinfo           --------------------------
	.section	.note.nv.cuinfo,"",@"SHT_NOTE"
	.sectionflags	@"SHF_NOTE_NV_CUINFO"
        /*0018*/ 	.short	0x0002
        /*001a*/ 	.short	0x0064
        /*001c*/ 	.short	0x0082
	.zero		2


//--------------------- .nv.info                  --------------------------
	.section	.nv.info,"",@"SHT_CUDA_INFO"
	.align	4


	//----- nvinfo : EIATTR_REGCOUNT
	.align		4
        /*0000*/ 	.byte	0x04, 0x2f
        /*0002*/ 	.short	(.L_1 - .L_0)
	.align		4
.L_0:
        /*0004*/ 	.word	index@(_Z9reductionPfS_j)
        /*0008*/ 	.word	0x00000010


	//----- nvinfo : EIATTR_FRAME_SIZE
	.align		4
.L_1:
        /*000c*/ 	.byte	0x04, 0x11
        /*000e*/ 	.short	(.L_3 - .L_2)
	.align		4
.L_2:
        /*0010*/ 	.word	index@(_Z9reductionPfS_j)
        /*0014*/ 	.word	0x00000000


	//----- nvinfo : EIATTR_MIN_STACK_SIZE
	.align		4
.L_3:
        /*0018*/ 	.byte	0x04, 0x12
        /*001a*/ 	.short	(.L_5 - .L_4)
	.align		4
.L_4:
        /*001c*/ 	.word	index@(_Z9reductionPfS_j)
        /*0020*/ 	.word	0x00000000
.L_5:


//--------------------- .nv.compat                --------------------------
	.section	.nv.compat,"",@"SHT_CUDA_COMPAT_INFO"
	.align	4
        /*0000*/ 	.byte	0x02, 0x09, 0x00, 0x00, 0x02, 0x02, 0x01, 0x00, 0x02, 0x05, 0x05, 0x00, 0x03, 0x07, 0x01, 0x01
        /*0010*/ 	.byte	0x02, 0x03, 0x00, 0x00, 0x02, 0x06, 0x01, 0x00, 0x04, 0x0b, 0x08, 0x00, 0x09, 0x00, 0x00, 0x00
        /*0020*/ 	.byte	0x00, 0x00, 0x00, 0x00


//--------------------- .nv.info._Z9reductionPfS_j --------------------------
	.section	.nv.info._Z9reductionPfS_j,"",@"SHT_CUDA_INFO"
	.sectionflags	@""
	.align	4


	//----- nvinfo : EIATTR_CUDA_API_VERSION
	.align		4
        /*0000*/ 	.byte	0x04, 0x37
        /*0002*/ 	.short	(.L_7 - .L_6)
.L_6:
        /*0004*/ 	.word	0x00000082


	//----- nvinfo : EIATTR_KPARAM_INFO
	.align		4
.L_7:
        /*0008*/ 	.byte	0x04, 0x17
        /*000a*/ 	.short	(.L_9 - .L_8)
.L_8:
        /*000c*/ 	.word	0x00000000
        /*0010*/ 	.short	0x0002
        /*0012*/ 	.short	0x0010
        /*0014*/ 	.byte	0x00, 0xf0, 0x11, 0x00


	//----- nvinfo : EIATTR_KPARAM_INFO
	.align		4
.L_9:
        /*0018*/ 	.byte	0x04, 0x17
        /*001a*/ 	.short	(.L_11 - .L_10)
.L_10:
        /*001c*/ 	.word	0x00000000
        /*0020*/ 	.short	0x0001
        /*0022*/ 	.short	0x0008
        /*0024*/ 	.byte	0x00, 0xf5, 0x21, 0x00


	//----- nvinfo : EIATTR_KPARAM_INFO
	.align		4
.L_11:
        /*0028*/ 	.byte	0x04, 0x17
        /*002a*/ 	.short	(.L_13 - .L_12)
.L_12:
        /*002c*/ 	.word	0x00000000
        /*0030*/ 	.short	0x0000
        /*0032*/ 	.short	0x0000
        /*0034*/ 	.byte	0x00, 0xf5, 0x21, 0x00


	//----- nvinfo : EIATTR_SPARSE_MMA_MASK
	.align		4
.L_13:
        /*0038*/ 	.byte	0x03, 0x50
        /*003a*/ 	.short	0x0000


	//----- nvinfo : EIATTR_MAXREG_COUNT
	.align		4
        /*003c*/ 	.byte	0x03, 0x1b
        /*003e*/ 	.short	0x00ff


	//----- nvinfo : EIATTR_NUM_BARRIERS
	.align		4
        /*0040*/ 	.byte	0x02, 0x4c
        /*0042*/ 	.byte	0x01
	.zero		1


	//----- nvinfo : EIATTR_MERCURY_ISA_VERSION
	.align		4
        /*0044*/ 	.byte	0x03, 0x5f
        /*0046*/ 	.short	0x0101


	//----- nvinfo : EIATTR_VRC_CTA_INIT_COUNT
	.align		4
        /*0048*/ 	.byte	0x02, 0x4a
	.zero		1
	.zero		1


	//----- nvinfo : EIATTR_EXIT_INSTR_OFFSETS
	.align		4
        /*004c*/ 	.byte	0x04, 0x1c
        /*004e*/ 	.short	(.L_15 - .L_14)


	//   ....[0]....
.L_14:
        /*0050*/ 	.word	0x000002f0


	//----- nvinfo : EIATTR_CBANK_PARAM_SIZE
	.align		4
.L_15:
        /*0054*/ 	.byte	0x03, 0x19
        /*0056*/ 	.short	0x0014


	//----- nvinfo : EIATTR_PARAM_CBANK
	.align		4
        /*0058*/ 	.byte	0x04, 0x0a
        /*005a*/ 	.short	(.L_17 - .L_16)
	.align		4
.L_16:
        /*005c*/ 	.word	index@(.nv.constant0._Z9reductionPfS_j)
        /*0060*/ 	.short	0x0380
        /*0062*/ 	.short	0x0014


	//----- nvinfo : EIATTR_SW_WAR
	.align		4
.L_17:
        /*0064*/ 	.byte	0x04, 0x36
        /*0066*/ 	.short	(.L_19 - .L_18)
.L_18:
        /*0068*/ 	.word	0x00000008
.L_19:


//--------------------- .nv.callgraph             --------------------------
	.section	.nv.callgraph,"",@"SHT_CUDA_CALLGRAPH"
	.align	4
	.sectionentsize	8
	.align		4
        /*0000*/ 	.word	0x00000000
	.align		4
        /*0004*/ 	.word	0xffffffff
	.align		4
        /*0008*/ 	.word	0x00000000
	.align		4
        /*000c*/ 	.word	0xfffffffe
	.align		4
        /*0010*/ 	.word	0x00000000
	.align		4
        /*0014*/ 	.word	0xfffffffd
	.align		4
        /*0018*/ 	.word	0x00000000
	.align		4
        /*001c*/ 	.word	0xfffffffc


//--------------------- .text._Z9reductionPfS_j   --------------------------
	.section	.text._Z9reductionPfS_j,"ax",@progbits
	.align	128
        .global         _Z9reductionPfS_j
        .type           _Z9reductionPfS_j,@function
        .size           _Z9reductionPfS_j,(.L_x_2 - _Z9reductionPfS_j)
        .other          _Z9reductionPfS_j,@"STO_CUDA_ENTRY STV_DEFAULT"
_Z9reductionPfS_j:
.text._Z9reductionPfS_j:
[----:B------:R-:W-:Y:S01]  /*0000*/  LDC R1, c[0x0][0x37c] ;  /* 0x0000df00ff017b82 */ /* 0x000fe20000000800 */
[----:B------:R-:W0:Y:S07]  /*0010*/  S2R R13, SR_CTAID.X ;  /* 0x00000000000d7919 */ /* 0x000e2e0000002500 */
[----:B------:R-:W0:Y:S01]  /*0020*/  LDC R6, c[0x0][0x360] ;  /* 0x0000d800ff067b82 */ /* 0x000e220000000800 */
[----:B------:R-:W1:Y:S01]  /*0030*/  LDCU UR4, c[0x0][0x390] ;  /* 0x00007200ff0477ac */ /* 0x000e620008000800 */
[----:B------:R-:W2:Y:S01]  /*0040*/  S2R R11, SR_TID.X ;  /* 0x00000000000b7919 */ /* 0x000ea20000002100 */
[----:B------:R-:W3:Y:S01]  /*0050*/  LDCU.64 UR6, c[0x0][0x358] ;  /* 0x00006b00ff0677ac */ /* 0x000ee20008000a00 */
[----:B0-----:R-:W-:-:S04]  /*0060*/  IMAD R0, R13, R6, RZ ;  /* 0x000000060d007224 */ /* 0x001fc800078e02ff */
[----:B--2---:R-:W-:-:S04]  /*0070*/  IMAD R7, R0, 0x2, R11 ;  /* 0x0000000200077824 */ /* 0x004fc800078e020b */
[C---:B------:R-:W-:Y:S01]  /*0080*/  IMAD.IADD R9, R7.reuse, 0x1, R6 ;  /* 0x0000000107097824 */ /* 0x040fe200078e0206 */
[----:B-1----:R-:W-:-:S04]  /*0090*/  ISETP.GE.U32.AND P0, PT, R7, UR4, PT ;  /* 0x0000000407007c0c */ /* 0x002fc8000bf06070 */
[----:B------:R-:W-:-:S09]  /*00a0*/  ISETP.GE.U32.AND P1, PT, R9, UR4, PT ;  /* 0x0000000409007c0c */ /* 0x000fd2000bf26070 */
[----:B------:R-:W0:Y:S08]  /*00b0*/  @!P0 LDC.64 R2, c[0x0][0x388] ;  /* 0x0000e200ff028b82 */ /* 0x000e300000000a00 */
[----:B------:R-:W1:Y:S01]  /*00c0*/  @!P1 LDC.64 R4, c[0x0][0x388] ;  /* 0x0000e200ff049b82 */ /* 0x000e620000000a00 */
[----:B0-----:R-:W-:-:S06]  /*00d0*/  @!P0 IMAD.WIDE.U32 R2, R7, 0x4, R2 ;  /* 0x0000000407028825 */ /* 0x001fcc00078e0002 */
[----:B---3--:R0:W2:Y:S01]  /*00e0*/  @!P0 LDG.E R3, desc[UR6][R2.64] ;  /* 0x0000000602038981 */ /* 0x0080a2000c1e1900 */
[----:B-1----:R-:W-:-:S06]  /*00f0*/  @!P1 IMAD.WIDE.U32 R4, R9, 0x4, R4 ;  /* 0x0000000409049825 */ /* 0x002fcc00078e0004 */
[----:B------:R-:W3:Y:S01]  /*0100*/  @!P1 LDG.E R4, desc[UR6][R4.64] ;  /* 0x0000000604049981 */ /* 0x000ee2000c1e1900 */
[----:B------:R-:W1:Y:S01]  /*0110*/  S2UR UR5, SR_CgaCtaId ;  /* 0x00000000000579c3 */ /* 0x000e620000008800 */
[----:B------:R-:W-:Y:S02]  /*0120*/  UMOV UR4, 0x400 ;  /* 0x0000040000047882 */ /* 0x000fe40000000000 */
[----:B-1----:R-:W-:-:S06]  /*0130*/  ULEA UR4, UR5, UR4, 0x18 ;  /* 0x0000000405047291 */ /* 0x002fcc000f8ec0ff */
[----:B------:R-:W-:-:S04]  /*0140*/  LEA R0, R11, UR4, 0x2 ;  /* 0x000000040b007c11 */ /* 0x000fc8000f8e10ff */
[-C--:B------:R-:W-:Y:S01]  /*0150*/  LEA R7, R6, R0.reuse, 0x2 ;  /* 0x0000000006077211 */ /* 0x080fe200078e10ff */
[----:B------:R-:W-:Y:S01]  /*0160*/  IMAD.MOV.U32 R9, RZ, RZ, 0x1 ;  /* 0x00000001ff097424 */ /* 0x000fe200078e00ff */
[----:B0-----:R-:W-:Y:S01]  /*0170*/  LEA R2, R11, R0, 0x2 ;  /* 0x000000000b027211 */ /* 0x001fe200078e10ff */
[----:B--2---:R0:W-:Y:S04]  /*0180*/  @!P0 STS [R0], R3 ;  /* 0x0000000300008388 */ /* 0x0041e80000000800 */
[----:B------:R0:W-:Y:S04]  /*0190*/  @P0 STS [R0], RZ ;  /* 0x000000ff00000388 */ /* 0x0001e80000000800 */
[----:B---3--:R0:W-:Y:S04]  /*01a0*/  @!P1 STS [R7], R4 ;  /* 0x0000000407009388 */ /* 0x0081e80000000800 */
[----:B------:R0:W-:Y:S02]  /*01b0*/  @P1 STS [R7], RZ ;  /* 0x000000ff07001388 */ /* 0x0001e40000000800 */
.L_x_0:
[----:B0-----:R-:W-:Y:S01]  /*01c0*/  VIADD R0, R9, 0xffffffff ;  /* 0xffffffff09007836 */ /* 0x001fe20000000000 */
[----:B------:R-:W-:Y:S04]  /*01d0*/  BAR.SYNC.DEFER_BLOCKING 0x0 ;  /* 0x0000000000007b1d */ /* 0x000fe80000010000 */
[----:B------:R-:W-:-:S13]  /*01e0*/  LOP3.LUT P0, RZ, R0, R11, RZ, 0xc0, !PT ;  /* 0x0000000b00ff7212 */ /* 0x000fda000780c0ff */
[C---:B------:R-:W-:Y:S02]  /*01f0*/  @!P0 LEA R0, R9.reuse, R2, 0x2 ;  /* 0x0000000209008211 */ /* 0x040fe400078e10ff */
[----:B------:R-:W-:Y:S01]  /*0200*/  SHF.L.U32 R9, R9, 0x1, RZ ;  /* 0x0000000109097819 */ /* 0x000fe200000006ff */
[----:B------:R-:W-:Y:S04]  /*0210*/  @!P0 LDS R3, [R2] ;  /* 0x0000000002038984 */ /* 0x000fe80000000800 */
[----:B------:R-:W0:Y:S02]  /*0220*/  @!P0 LDS R0, [R0] ;  /* 0x0000000000008984 */ /* 0x000e240000000800 */
[----:B0-----:R-:W-:-:S05]  /*0230*/  @!P0 FADD R3, R0, R3 ;  /* 0x0000000300038221 */ /* 0x001fca0000000000 */
[----:B------:R1:W-:Y:S01]  /*0240*/  @!P0 STS [R2], R3 ;  /* 0x0000000302008388 */ /* 0x0003e20000000800 */
[----:B------:R-:W-:Y:S01]  /*0250*/  BAR.SYNC.DEFER_BLOCKING 0x0 ;  /* 0x0000000000007b1d */ /* 0x000fe20000010000 */
[----:B------:R-:W-:-:S13]  /*0260*/  ISETP.GT.U32.AND P0, PT, R9, R6, PT ;  /* 0x000000060900720c */ /* 0x000fda0003f04070 */
[----:B-1----:R-:W-:Y:S05]  /*0270*/  @!P0 BRA `(.L_x_0) ;  /* 0xfffffffc00d08947 */ /* 0x002fea000383ffff */
[----:B------:R-:W0:Y:S01]  /*0280*/  S2UR UR5, SR_CgaCtaId ;  /* 0x00000000000579c3 */ /* 0x000e220000008800 */
[----:B------:R-:W-:-:S07]  /*0290*/  UMOV UR4, 0x400 ;  /* 0x0000040000047882 */ /* 0x000fce0000000000 */
[----:B------:R-:W1:Y:S01]  /*02a0*/  LDC.64 R2, c[0x0][0x380] ;  /* 0x0000e000ff027b82 */ /* 0x000e620000000a00 */
[----:B0-----:R-:W-:Y:S01]  /*02b0*/  ULEA UR4, UR5, UR4, 0x18 ;  /* 0x0000000405047291 */ /* 0x001fe2000f8ec0ff */
[----:B-1----:R-:W-:-:S08]  /*02c0*/  IMAD.WIDE.U32 R2, R13, 0x4, R2 ;  /* 0x000000040d027825 */ /* 0x002fd000078e0002 */
[----:B------:R-:W0:Y:S04]  /*02d0*/  LDS R5, [UR4] ;  /* 0x00000004ff057984 */ /* 0x000e280008000800 */
[----:B0-----:R-:W-:Y:S01]  /*02e0*/  STG.E desc[UR6][R2.64], R5 ;  /* 0x0000000502007986 */ /* 0x001fe2000c101906 */
[----:B------:R-:W-:Y:S05]  /*02f0*/  EXIT ;  /* 0x000000000000794d */ /* 0x000fea0003800000 */
.L_x_1:
[----:B------:R-:W-:-:S00]  /*0300*/  BRA `(.L_x_1) ;  /* 0xfffffffc00fc7947 */ /* 0x000fc0000383ffff */
[----:B------:R-:W-:-:S00]  /*0310*/  NOP ;  /* 0x0000000000007918 */ /* 0x000fc00000000000 */
        /* <DEDUP_REMOVED lines=14> */
.L_x_2:


//--------------------- .nv.shared._Z9reductionPfS_j --------------------------
	.section	.nv.shared._Z9reductionPfS_j,"aw",@nobits
	.sectionflags	@""
	.align	4
.nv.shared._Z9reductionPfS_j:
	.zero		5120


//--------------------- .nv.shared.reserved.0     --------------------------
	.section	.nv.shared.reserved.0,"aw",@nobits
	.weak		__nv_reservedSMEM_offset_0_alias
	.size		__nv_reservedSMEM_offset_0_alias, 0, 64
	.other		__nv_reservedSMEM_offset_0_alias,@"STO_CUDA_RESERVED_SHARED STV_DEFAULT"
__nv_reservedSMEM_offset_0_alias:
	.zero		0
	.zero		64


//--------------------- .nv.constant0._Z9reductionPfS_j --------------------------
	.section	.nv.constant0._Z9reductionPfS_j,"a",@progbits
	.sectionflags	@""
	.align	4
.nv.constant0._Z9reductionPfS_j:
	.zero		916


//--------------------- SYMBOLS --------------------------

	.type		.nv.reservedSmem.offset0,@object
	.size		.nv.reservedSmem.offset0,0x4
	.type		.nv.reservedSmem.cap,@object
	.size		.nv.reservedSmem.cap,0x4
